	.headerflags	@"EF_CUDA_TEXMODE_UNIFIED EF_CUDA_64BIT_ADDRESS EF_CUDA_ACCELERATORS EF_CUDA_SM90 EF_CUDA_VIRTUAL_SM(EF_CUDA_SM90)"
	.elftype	@"ET_EXEC"


//--------------------- .nv.info                  --------------------------
	.section	.nv.info,"",@"SHT_CUDA_INFO"
	.align	4


	//----- nvinfo : EIATTR_REGCOUNT
	.align		4
        /*0000*/ 	.byte	0x04, 0x2f
        /*0002*/ 	.short	(.L_2 - .L_1)
	.align		4
.L_1:
        /*0004*/ 	.word	index@(triton_per_fused_add_div_erf_mul_native_layer_norm_0)
        /*0008*/ 	.word	0x0000001f


	//----- nvinfo : EIATTR_MIN_STACK_SIZE
	.align		4
.L_2:
        /*000c*/ 	.byte	0x04, 0x12
        /*000e*/ 	.short	(.L_4 - .L_3)
	.align		4
.L_3:
        /*0010*/ 	.word	index@(triton_per_fused_add_div_erf_mul_native_layer_norm_0)
        /*0014*/ 	.word	0x00000000


	//----- nvinfo : EIATTR_FRAME_SIZE
	.align		4
.L_4:
        /*0018*/ 	.byte	0x04, 0x11
        /*001a*/ 	.short	(.L_6 - .L_5)
	.align		4
.L_5:
        /*001c*/ 	.word	index@(triton_per_fused_add_div_erf_mul_native_layer_norm_0)
        /*0020*/ 	.word	0x00000000


	//----- nvinfo : EIATTR_MIN_STACK_SIZE
	.align		4
.L_6:
        /*0024*/ 	.byte	0x04, 0x12
        /*0026*/ 	.short	(.L_8 - .L_7)
	.align		4
.L_7:
        /*0028*/ 	.word	index@(triton_per_fused_add_div_erf_mul_native_layer_norm_0)
        /*002c*/ 	.word	0x00000000
.L_8:


//--------------------- .nv.info.triton_per_fused_add_div_erf_mul_native_layer_norm_0 --------------------------
	.section	.nv.info.triton_per_fused_add_div_erf_mul_native_layer_norm_0,"",@"SHT_CUDA_INFO"
	.sectionflags	@""
	.align	4


	//----- nvinfo : EIATTR_CUDA_API_VERSION
	.align		4
        /*0000*/ 	.byte	0x04, 0x37
        /*0002*/ 	.short	(.L_10 - .L_9)
.L_9:
        /*0004*/ 	.word	0x0000007c


	//----- nvinfo : EIATTR_KPARAM_INFO
	.align		4
.L_10:
        /*0008*/ 	.byte	0x04, 0x17
        /*000a*/ 	.short	(.L_12 - .L_11)
.L_11:
        /*000c*/ 	.word	0x00000000
        /*0010*/ 	.short	0x0005
        /*0012*/ 	.short	0x0024
        /*0014*/ 	.byte	0x00, 0xf0, 0x11, 0x00


	//----- nvinfo : EIATTR_KPARAM_INFO
	.align		4
.L_12:
        /*0018*/ 	.byte	0x04, 0x17
        /*001a*/ 	.short	(.L_14 - .L_13)
.L_13:
        /*001c*/ 	.word	0x00000000
        /*0020*/ 	.short	0x0004
        /*0022*/ 	.short	0x0020
        /*0024*/ 	.byte	0x00, 0xf0, 0x11, 0x00


	//----- nvinfo : EIATTR_KPARAM_INFO
	.align		4
.L_14:
        /*0028*/ 	.byte	0x04, 0x17
        /*002a*/ 	.short	(.L_16 - .L_15)
.L_15:
        /*002c*/ 	.word	0x00000000
        /*0030*/ 	.short	0x0003
        /*0032*/ 	.short	0x0018
        /*0034*/ 	.byte	0x00, 0xf4, 0x21, 0x00


	//----- nvinfo : EIATTR_KPARAM_INFO
	.align		4
.L_16:
        /*0038*/ 	.byte	0x04, 0x17
        /*003a*/ 	.short	(.L_18 - .L_17)
.L_17:
        /*003c*/ 	.word	0x00000000
        /*0040*/ 	.short	0x0002
        /*0042*/ 	.short	0x0010
        /*0044*/ 	.byte	0x00, 0xf4, 0x21, 0x00


	//----- nvinfo : EIATTR_KPARAM_INFO
	.align		4
.L_18:
        /*0048*/ 	.byte	0x04, 0x17
        /*004a*/ 	.short	(.L_20 - .L_19)
.L_19:
        /*004c*/ 	.word	0x00000000
        /*0050*/ 	.short	0x0001
        /*0052*/ 	.short	0x0008
        /*0054*/ 	.byte	0x00, 0xf4, 0x21, 0x00


	//----- nvinfo : EIATTR_KPARAM_INFO
	.align		4
.L_20:
        /*0058*/ 	.byte	0x04, 0x17
        /*005a*/ 	.short	(.L_22 - .L_21)
.L_21:
        /*005c*/ 	.word	0x00000000
        /*0060*/ 	.short	0x0000
        /*0062*/ 	.short	0x0000
        /*0064*/ 	.byte	0x00, 0xf4, 0x21, 0x00


	//----- nvinfo : EIATTR_SPARSE_MMA_MASK
	.align		4
.L_22:
        /*0068*/ 	.byte	0x03, 0x50
        /*006a*/ 	.short	0x0000


	//----- nvinfo : EIATTR_MAXREG_COUNT
	.align		4
        /*006c*/ 	.byte	0x03, 0x1b
        /*006e*/ 	.short	0x00ff


	//----- nvinfo : EIATTR_COOP_GROUP_MASK_REGIDS
	.align		4
        /*0070*/ 	.byte	0x04, 0x29
        /*0072*/ 	.short	(.L_24 - .L_23)


	//   ....[0]....
.L_23:
        /*0074*/ 	.word	0xffffffff


	//   ....[1]....
        /*0078*/ 	.word	0xffffffff


	//----- nvinfo : EIATTR_COOP_GROUP_INSTR_OFFSETS
	.align		4
.L_24:
        /*007c*/ 	.byte	0x04, 0x28
        /*007e*/ 	.short	(.L_26 - .L_25)


	//   ....[0]....
.L_25:
        /*0080*/ 	.word	0x000009d0


	//   ....[1]....
        /*0084*/ 	.word	0x00000ab0


	//----- nvinfo : EIATTR_EXIT_INSTR_OFFSETS
	.align		4
.L_26:
        /*0088*/ 	.byte	0x04, 0x1c
        /*008a*/ 	.short	(.L_28 - .L_27)


	//   ....[0]....
.L_27:
        /*008c*/ 	.word	0x00000ba0


	//   ....[1]....
        /*0090*/ 	.word	0x00000bc0


	//----- nvinfo : EIATTR_REQNTID
	.align		4
.L_28:
        /*0094*/ 	.byte	0x04, 0x10
        /*0096*/ 	.short	(.L_30 - .L_29)
.L_29:
        /*0098*/ 	.word	0x00000040
        /*009c*/ 	.word	0x00000001
        /*00a0*/ 	.word	0x00000001


	//----- nvinfo : EIATTR_CBANK_PARAM_SIZE
	.align		4
.L_30:
        /*00a4*/ 	.byte	0x03, 0x19
        /*00a6*/ 	.short	0x0028


	//----- nvinfo : EIATTR_PARAM_CBANK
	.align		4
        /*00a8*/ 	.byte	0x04, 0x0a
        /*00aa*/ 	.short	(.L_32 - .L_31)
	.align		4
.L_31:
        /*00ac*/ 	.word	index@(.nv.constant0.triton_per_fused_add_div_erf_mul_native_layer_norm_0)
        /*00b0*/ 	.short	0x0210
        /*00b2*/ 	.short	0x0028


	//----- nvinfo : EIATTR_SW_WAR
	.align		4
.L_32:
        /*00b4*/ 	.byte	0x04, 0x36
        /*00b6*/ 	.short	(.L_34 - .L_33)
.L_33:
        /*00b8*/ 	.word	0x00000008
.L_34:


//--------------------- .nv.callgraph             --------------------------
	.section	.nv.callgraph,"",@"SHT_CUDA_CALLGRAPH"
	.align	4
	.sectionentsize	8
	.align		4
        /*0000*/ 	.word	0x00000000
	.align		4
        /*0004*/ 	.word	0xffffffff
	.align		4
        /*0008*/ 	.word	0x00000000
	.align		4
        /*000c*/ 	.word	0xfffffffe
	.align		4
        /*0010*/ 	.word	0x00000000
	.align		4
        /*0014*/ 	.word	0xfffffffd
	.align		4
        /*0018*/ 	.word	0x00000000
	.align		4
        /*001c*/ 	.word	0xfffffffc


//--------------------- .nv.constant4             --------------------------
	.section	.nv.constant4,"a",@progbits
	.align	8
	.align		8
.nv.constant4:
        /*0000*/ 	.dword	_$_str


//--------------------- .text.triton_per_fused_add_div_erf_mul_native_layer_norm_0 --------------------------
	.section	.text.triton_per_fused_add_div_erf_mul_native_layer_norm_0,"ax",@progbits
	.align	128
        .global         triton_per_fused_add_div_erf_mul_native_layer_norm_0
        .type           triton_per_fused_add_div_erf_mul_native_layer_norm_0,@function
        .size           triton_per_fused_add_div_erf_mul_native_layer_norm_0,(.L_x_1 - triton_per_fused_add_div_erf_mul_native_layer_norm_0)
        .other          triton_per_fused_add_div_erf_mul_native_layer_norm_0,@"STO_CUDA_ENTRY STV_DEFAULT"
triton_per_fused_add_div_erf_mul_native_layer_norm_0:
.text.triton_per_fused_add_div_erf_mul_native_layer_norm_0:
[----:B------:R-:W0:Y:S02]  /*0000*/  LDC R1, c[0x0][0x28] ;  /* 0x00000a00ff017b82 */ /* 0x000e240000000800 */
[----:B------:R-:W1:Y:S01]  /*0010*/  S2R R11, SR_TID.X ;  /* 0x00000000000b7919 */ /* 0x000e620000002100 */
[----:B------:R-:W2:Y:S01]  /*0020*/  S2UR UR4, SR_CTAID.X ;  /* 0x00000000000479c3 */ /* 0x000ea20000002500 */
[----:B------:R-:W-:Y:S02]  /*0030*/  CS2R R4, SRZ ;  /* 0x0000000000047805 */ /* 0x000fe4000001ff00 */
[----:B------:R-:W-:-:S05]  /*0040*/  CS2R R6, SRZ ;  /* 0x0000000000067805 */ /* 0x000fca000001ff00 */
[----:B------:R-:W3:Y:S01]  /*0050*/  LDC.64 R8, c[0x0][0x210] ;  /* 0x00008400ff087b82 */ /* 0x000ee20000000a00 */
[----:B------:R-:W-:Y:S02]  /*0060*/  HFMA2.MMA R23, -RZ, RZ, 0.470947265625, -12.46875 ;  /* 0x3789ca3cff177435 */ /* 0x000fe400000001ff */
[----:B------:R-:W-:Y:S02]  /*0070*/  HFMA2.MMA R28, -RZ, RZ, 0.470947265625, -12.46875 ;  /* 0x3789ca3cff1c7435 */ /* 0x000fe400000001ff */
[----:B------:R-:W-:Y:S02]  /*0080*/  HFMA2.MMA R17, -RZ, RZ, 0.470947265625, -12.46875 ;  /* 0x3789ca3cff117435 */ /* 0x000fe400000001ff */
[----:B------:R-:W-:Y:S01]  /*0090*/  HFMA2.MMA R10, -RZ, RZ, 0.958984375, -6.1690807342529296875e-05 ;  /* 0x3bac840bff0a7435 */ /* 0x000fe200000001ff */
[----:B------:R-:W4:Y:S01]  /*00a0*/  LDC.64 R12, c[0x0][0x220] ;  /* 0x00008800ff0c7b82 */ /* 0x000f220000000a00 */
[----:B------:R-:W-:Y:S01]  /*00b0*/  HFMA2.MMA R15, -RZ, RZ, -0.74462890625, 604.5 ;  /* 0xb9f560b9ff0f7435 */ /* 0x000fe200000001ff */
[----:B------:R-:W-:Y:S01]  /*00c0*/  MOV R14, 0x3bac840b ;  /* 0x3bac840b000e7802 */ /* 0x000fe20000000f00 */
[----:B------:R-:W-:Y:S01]  /*00d0*/  HFMA2.MMA R26, -RZ, RZ, -1.26171875, -2.110004425048828125e-05 ;  /* 0xbd0c8162ff1a7435 */ /* 0x000fe200000001ff */
[----:B------:R-:W-:Y:S01]  /*00e0*/  ULDC.64 UR6, c[0x0][0x228] ;  /* 0x00008a0000067ab9 */ /* 0x000fe20000000a00 */
[----:B--2---:R-:W-:Y:S01]  /*00f0*/  USHF.L.U32 UR4, UR4, 0x5, URZ ;  /* 0x0000000504047899 */ /* 0x004fe2000800063f */
[----:B-1----:R-:W-:-:S02]  /*0100*/  SHF.R.U32.HI R0, RZ, 0x1, R11 ;  /* 0x00000001ff007819 */ /* 0x002fc4000001160b */
[----:B------:R-:W-:Y:S02]  /*0110*/  SHF.L.U32 R11, R11, 0x2, RZ ;  /* 0x000000020b0b7819 */ /* 0x000fe400000006ff */
[----:B------:R-:W-:Y:S02]  /*0120*/  SGXT.U32 R0, R0, 0x5 ;  /* 0x000000050000781a */ /* 0x000fe40000000000 */
[----:B------:R-:W-:Y:S02]  /*0130*/  LOP3.LUT R11, R11, 0x4, RZ, 0xc0, !PT ;  /* 0x000000040b0b7812 */ /* 0x000fe400078ec0ff */
[----:B------:R-:W-:Y:S01]  /*0140*/  LOP3.LUT R0, R0, UR4, RZ, 0xfc, !PT ;  /* 0x0000000400007c12 */ /* 0x000fe2000f8efcff */
[----:B------:R-:W-:-:S03]  /*0150*/  ULDC.64 UR4, c[0x0][0x208] ;  /* 0x0000820000047ab9 */ /* 0x000fc60000000a00 */
[C---:B------:R-:W-:Y:S02]  /*0160*/  ISETP.GE.AND P0, PT, R0.reuse, 0x40, PT ;  /* 0x000000400000780c */ /* 0x040fe40003f06270 */
[----:B------:R-:W-:-:S05]  /*0170*/  LEA R0, R0, R11, 0x3 ;  /* 0x0000000b00007211 */ /* 0x000fca00078e18ff */
[----:B---3--:R-:W-:-:S06]  /*0180*/  IMAD.WIDE R8, R0, 0x4, R8 ;  /* 0x0000000400087825 */ /* 0x008fcc00078e0208 */
[----:B------:R1:W2:Y:S01]  /*0190*/  @!P0 LDG.E.128 R4, desc[UR4][R8.64] ;  /* 0x0000000408048981 */ /* 0x0002a2000c1e1d00 */
[----:B----4-:R-:W-:Y:S01]  /*01a0*/  IMAD.WIDE.U32 R12, R11, 0x4, R12 ;  /* 0x000000040b0c7825 */ /* 0x010fe200078e000c */
[----:B-1----:R-:W-:Y:S02]  /*01b0*/  MOV R9, 0xb9f560b9 ;  /* 0xb9f560b900097802 */ /* 0x002fe40000000f00 */
[----:B------:R-:W-:Y:S01]  /*01c0*/  MOV R8, 0xb9f560b9 ;  /* 0xb9f560b900087802 */ /* 0x000fe20000000f00 */
[----:B------:R-:W-:Y:S01]  /*01d0*/  HFMA2.MMA R25, -RZ, RZ, 1.52734375, -41152 ;  /* 0x3e1cf906ff197435 */ /* 0x000fe200000001ff */
[----:B--2---:R-:W-:Y:S02]  /*01e0*/  SEL R2, R4, RZ, !P0 ;  /* 0x000000ff04027207 */ /* 0x004fe40004000000 */
[----:B------:R-:W-:Y:S02]  /*01f0*/  SEL R4, R5, RZ, !P0 ;  /* 0x000000ff05047207 */ /* 0x000fe40004000000 */
[----:B------:R-:W-:Y:S01]  /*0200*/  SEL R16, R6, RZ, !P0 ;  /* 0x000000ff06107207 */ /* 0x000fe20004000000 */
[----:B------:R-:W-:Y:S01]  /*0210*/  FMUL R3, R2, 0.70710676908493041992 ;  /* 0x3f3504f302037820 */ /* 0x000fe20000400000 */
[----:B------:R-:W-:Y:S01]  /*0220*/  SEL R22, R7, RZ, !P0 ;  /* 0x000000ff07167207 */ /* 0x000fe20004000000 */
[----:B------:R-:W-:Y:S01]  /*0230*/  FMUL R5, R4, 0.70710676908493041992 ;  /* 0x3f3504f304057820 */ /* 0x000fe20000400000 */
[----:B------:R-:W-:Y:S01]  /*0240*/  MOV R7, 0xb9f560b9 ;  /* 0xb9f560b900077802 */ /* 0x000fe20000000f00 */
[----:B------:R-:W-:Y:S01]  /*0250*/  FMUL R20, R16, 0.70710676908493041992 ;  /* 0x3f3504f310147820 */ /* 0x000fe20000400000 */
[----:B------:R-:W-:Y:S01]  /*0260*/  FADD.FTZ R6, |R3|, -RZ ;  /* 0x800000ff03067221 */ /* 0x000fe20000010200 */
[----:B------:R-:W-:Y:S01]  /*0270*/  FADD.FTZ R24, |R5|, -RZ ;  /* 0x800000ff05187221 */ /* 0x000fe20000010200 */
[----:B------:R-:W-:Y:S01]  /*0280*/  FMUL R19, R22, 0.70710676908493041992 ;  /* 0x3f3504f316137820 */ /* 0x000fe20000400000 */
[----:B------:R-:W-:-:S02]  /*0290*/  FADD.FTZ R21, |R20|, -RZ ;  /* 0x800000ff14157221 */ /* 0x000fc40000010200 */
[----:B------:R-:W-:Y:S01]  /*02a0*/  FSETP.GE.AND P1, PT, R6, 1.0029599666595458984, PT ;  /* 0x3f8060fe0600780b */ /* 0x000fe20003f26000 */
[----:B------:R-:W-:Y:S01]  /*02b0*/  FADD.FTZ R18, |R19|, -RZ ;  /* 0x800000ff13127221 */ /* 0x000fe20000010200 */
[----:B------:R-:W-:Y:S02]  /*02c0*/  FSETP.GE.AND P2, PT, R24, 1.0029599666595458984, PT ;  /* 0x3f8060fe1800780b */ /* 0x000fe40003f46000 */
[----:B------:R-:W-:Y:S02]  /*02d0*/  FSETP.GE.AND P3, PT, R21, 1.0029599666595458984, PT ;  /* 0x3f8060fe1500780b */ /* 0x000fe40003f66000 */
[----:B------:R-:W-:-:S07]  /*02e0*/  FSETP.GE.AND P4, PT, R18, 1.0029599666595458984, PT ;  /* 0x3f8060fe1200780b */ /* 0x000fce0003f86000 */
[----:B------:R-:W-:Y:S01]  /*02f0*/  @!P1 MOV R17, 0x38b1e96a ;  /* 0x38b1e96a00119802 */ /* 0x000fe20000000f00 */
[----:B------:R-:W-:Y:S01]  /*0300*/  @!P1 FMUL R6, R3, R3 ;  /* 0x0000000303069220 */ /* 0x000fe20000400000 */
[----:B------:R-:W-:Y:S01]  /*0310*/  @!P2 MOV R23, 0x38b1e96a ;  /* 0x38b1e96a0017a802 */ /* 0x000fe20000000f00 */
[----:B------:R-:W-:Y:S01]  /*0320*/  @!P2 FMUL R24, R5, R5 ;  /* 0x000000050518a220 */ /* 0x000fe20000400000 */
[----:B------:R-:W-:Y:S01]  /*0330*/  @!P2 MOV R9, 0xba574d20 ;  /* 0xba574d200009a802 */ /* 0x000fe20000000f00 */
[----:B------:R-:W-:Y:S01]  /*0340*/  @!P3 IMAD.MOV.U32 R8, RZ, RZ, -0x45a8b2e0 ;  /* 0xba574d20ff08b424 */ /* 0x000fe200078e00ff */
[----:B------:R-:W-:Y:S01]  /*0350*/  @!P3 MOV R28, 0x38b1e96a ;  /* 0x38b1e96a001cb802 */ /* 0x000fe20000000f00 */
[----:B------:R-:W-:Y:S01]  /*0360*/  @!P3 FMUL R21, R20, R20 ;  /* 0x000000141415b220 */ /* 0x000fe20000400000 */
[----:B------:R-:W-:Y:S01]  /*0370*/  @!P1 MOV R7, 0xba574d20 ;  /* 0xba574d2000079802 */ /* 0x000fe20000000f00 */
[----:B------:R-:W-:Y:S01]  /*0380*/  FFMA.FTZ R23, R24, R23, R9 ;  /* 0x0000001718177223 */ /* 0x000fe20000010009 */
[----:B------:R-:W-:Y:S01]  /*0390*/  @!P1 MOV R10, 0x3baad5ea ;  /* 0x3baad5ea000a9802 */ /* 0x000fe20000000f00 */
[----:B------:R-:W-:Y:S01]  /*03a0*/  FFMA.FTZ R28, R21, R28, R8 ;  /* 0x0000001c151c7223 */ /* 0x000fe20000010008 */
[----:B------:R-:W-:Y:S01]  /*03b0*/  @!P4 MOV R15, 0xba574d20 ;  /* 0xba574d20000fc802 */ /* 0x000fe20000000f00 */
[----:B------:R-:W1:Y:S01]  /*03c0*/  LDC.64 R8, c[0x0][0x218] ;  /* 0x00008600ff087b82 */ /* 0x000e620000000a00 */
[----:B------:R-:W-:Y:S01]  /*03d0*/  FFMA.FTZ R17, R6, R17, R7 ;  /* 0x0000001106117223 */ /* 0x000fe20000010007 */
[----:B------:R-:W-:Y:S01]  /*03e0*/  MOV R7, 0x3789ca3c ;  /* 0x3789ca3c00077802 */ /* 0x000fe20000000f00 */
[----:B------:R-:W-:Y:S01]  /*03f0*/  @!P4 FMUL R18, R19, R19 ;  /* 0x000000131312c220 */ /* 0x000fe20000400000 */
[----:B------:R-:W-:Y:S01]  /*0400*/  @!P4 MOV R7, 0x38b1e96a ;  /* 0x38b1e96a0007c802 */ /* 0x000fe20000000f00 */
[----:B------:R-:W-:Y:S01]  /*0410*/  FFMA.FTZ R17, R17, R6, R10 ;  /* 0x0000000611117223 */ /* 0x000fe2000001000a */
[----:B------:R-:W-:-:S02]  /*0420*/  MOV R10, 0x3bac840b ;  /* 0x3bac840b000a7802 */ /* 0x000fc40000000f00 */
[----:B------:R-:W-:Y:S01]  /*0430*/  @!P2 MOV R14, 0x3baad5ea ;  /* 0x3baad5ea000ea802 */ /* 0x000fe20000000f00 */
[----:B------:R-:W-:Y:S01]  /*0440*/  FFMA.FTZ R7, R18, R7, R15 ;  /* 0x0000000712077223 */ /* 0x000fe2000001000f */
[----:B------:R-:W-:Y:S01]  /*0450*/  HFMA2.MMA R15, -RZ, RZ, 0.958984375, -6.1690807342529296875e-05 ;  /* 0x3bac840bff0f7435 */ /* 0x000fe200000001ff */
[----:B------:R-:W-:Y:S02]  /*0460*/  @!P4 MOV R10, 0x3baad5ea ;  /* 0x3baad5ea000ac802 */ /* 0x000fe40000000f00 */
[----:B------:R-:W-:Y:S01]  /*0470*/  FFMA.FTZ R23, R23, R24, R14 ;  /* 0x0000001817177223 */ /* 0x000fe2000001000e */
[----:B------:R-:W-:Y:S02]  /*0480*/  HFMA2.MMA R14, -RZ, RZ, -1.26171875, -2.110004425048828125e-05 ;  /* 0xbd0c8162ff0e7435 */ /* 0x000fe400000001ff */
[----:B------:R-:W-:Y:S01]  /*0490*/  FFMA.FTZ R7, R7, R18, R10 ;  /* 0x0000001207077223 */ /* 0x000fe2000001000a */
[----:B------:R-:W-:Y:S01]  /*04a0*/  @!P3 IMAD.MOV.U32 R15, RZ, RZ, 0x3baad5ea ;  /* 0x3baad5eaff0fb424 */ /* 0x000fe200078e00ff */
[----:B------:R-:W-:-:S02]  /*04b0*/  HFMA2.MMA R10, -RZ, RZ, -1.26171875, -2.110004425048828125e-05 ;  /* 0xbd0c8162ff0a7435 */ /* 0x000fc400000001ff */
[----:B------:R-:W-:Y:S01]  /*04c0*/  @!P1 MOV R14, 0xbcdc1be7 ;  /* 0xbcdc1be7000e9802 */ /* 0x000fe20000000f00 */
[----:B------:R-:W-:Y:S01]  /*04d0*/  FFMA.FTZ R28, R28, R21, R15 ;  /* 0x000000151c1c7223 */ /* 0x000fe2000001000f */
[----:B------:R-:W-:Y:S02]  /*04e0*/  MOV R15, 0xbd0c8162 ;  /* 0xbd0c8162000f7802 */ /* 0x000fe40000000f00 */
[----:B------:R-:W-:Y:S01]  /*04f0*/  @!P2 MOV R10, 0xbcdc1be7 ;  /* 0xbcdc1be7000aa802 */ /* 0x000fe20000000f00 */
[----:B-1----:R-:W-:Y:S01]  /*0500*/  IMAD.WIDE.U32 R8, R11, 0x4, R8 ;  /* 0x000000040b087825 */ /* 0x002fe200078e0008 */
[----:B------:R-:W-:-:S03]  /*0510*/  @!P3 MOV R15, 0xbcdc1be7 ;  /* 0xbcdc1be7000fb802 */ /* 0x000fc60000000f00 */
[----:B------:R-:W-:Y:S01]  /*0520*/  FFMA.FTZ R17, R17, R6, R14 ;  /* 0x0000000611117223 */ /* 0x000fe2000001000e */
[----:B------:R-:W-:Y:S01]  /*0530*/  FFMA.FTZ R23, R23, R24, R10 ;  /* 0x0000001817177223 */ /* 0x000fe2000001000a */
[----:B------:R-:W-:Y:S01]  /*0540*/  FFMA.FTZ R28, R28, R21, R15 ;  /* 0x000000151c1c7223 */ /* 0x000fe2000001000f */
[----:B------:R-:W2:Y:S01]  /*0550*/  LDG.E.EL.128 R8, desc[UR4][R8.64] ;  /* 0x0000000408087981 */ /* 0x000ea2000c2e1d00 */
[----:B------:R-:W-:-:S03]  /*0560*/  @!P4 MOV R26, 0xbcdc1be7 ;  /* 0xbcdc1be7001ac802 */ /* 0x000fc60000000f00 */
[----:B------:R-:W2:Y:S01]  /*0570*/  LDG.E.EL.128 R12, desc[UR4][R12.64] ;  /* 0x000000040c0c7981 */ /* 0x000ea2000c2e1d00 */
[----:B------:R-:W-:Y:S01]  /*0580*/  @!P3 MOV R25, 0x3de718af ;  /* 0x3de718af0019b802 */ /* 0x000fe20000000f00 */
[----:B------:R-:W-:Y:S01]  /*0590*/  FFMA.FTZ R7, R7, R18, R26 ;  /* 0x0000001207077223 */ /* 0x000fe2000001001a */
[----:B------:R-:W-:Y:S01]  /*05a0*/  HFMA2.MMA R26, -RZ, RZ, 1.52734375, -41152 ;  /* 0x3e1cf906ff1a7435 */ /* 0x000fe200000001ff */
[----:B------:R-:W-:Y:S01]  /*05b0*/  FMUL R4, R4, 0.5 ;  /* 0x3f00000004047820 */ /* 0x000fe20000400000 */
[----:B------:R-:W-:Y:S01]  /*05c0*/  FMUL R2, R2, 0.5 ;  /* 0x3f00000002027820 */ /* 0x000fe20000400000 */
[----:B------:R-:W-:Y:S01]  /*05d0*/  FFMA.FTZ R28, R28, R21, R25 ;  /* 0x000000151c1c7223 */ /* 0x000fe20000010019 */
[----:B------:R-:W-:Y:S01]  /*05e0*/  HFMA2.MMA R25, -RZ, RZ, 1.853515625, -0.00091457366943359375 ;  /* 0x3f6a937eff197435 */ /* 0x000fe200000001ff */
[----:B------:R-:W-:Y:S01]  /*05f0*/  FMUL R16, R16, 0.5 ;  /* 0x3f00000010107820 */ /* 0x000fe20000400000 */
[----:B------:R-:W-:Y:S02]  /*0600*/  @!P1 IMAD.MOV.U32 R26, RZ, RZ, 0x3de718af ;  /* 0x3de718afff1a9424 */ /* 0x000fe400078e00ff */
[----:B------:R-:W-:-:S02]  /*0610*/  FMUL R22, R22, 0.5 ;  /* 0x3f00000016167820 */ /* 0x000fc40000400000 */
[----:B------:R-:W-:Y:S01]  /*0620*/  FFMA.FTZ R17, R17, R6, R26 ;  /* 0x0000000611117223 */ /* 0x000fe2000001001a */
[----:B------:R-:W-:Y:S01]  /*0630*/  MOV R26, 0x3e1cf906 ;  /* 0x3e1cf906001a7802 */ /* 0x000fe20000000f00 */
[----:B------:R-:W-:Y:S01]  /*0640*/  @!P3 IMAD.MOV.U32 R25, RZ, RZ, -0x413f6c54 ;  /* 0xbec093acff19b424 */ /* 0x000fe200078e00ff */
[----:B------:R-:W-:-:S03]  /*0650*/  @!P2 MOV R26, 0x3de718af ;  /* 0x3de718af001aa802 */ /* 0x000fc60000000f00 */
[----:B------:R-:W-:Y:S02]  /*0660*/  FFMA.FTZ R28, R28, R21, R25 ;  /* 0x000000151c1c7223 */ /* 0x000fe40000010019 */
[----:B------:R-:W-:Y:S01]  /*0670*/  FFMA.FTZ R23, R23, R24, R26 ;  /* 0x0000001817177223 */ /* 0x000fe2000001001a */
[----:B------:R-:W-:-:S06]  /*0680*/  HFMA2.MMA R26, -RZ, RZ, 1.52734375, -41152 ;  /* 0x3e1cf906ff1a7435 */ /* 0x000fcc00000001ff */
[----:B------:R-:W-:-:S05]  /*0690*/  @!P4 MOV R26, 0x3de718af ;  /* 0x3de718af001ac802 */ /* 0x000fca0000000f00 */
[----:B------:R-:W-:Y:S01]  /*06a0*/  FFMA.FTZ R7, R7, R18, R26 ;  /* 0x0000001207077223 */ /* 0x000fe2000001001a */
[----:B------:R-:W-:-:S06]  /*06b0*/  HFMA2.MMA R26, -RZ, RZ, 1.853515625, -0.00091457366943359375 ;  /* 0x3f6a937eff1a7435 */ /* 0x000fcc00000001ff */
[----:B------:R-:W-:-:S05]  /*06c0*/  @!P1 MOV R26, 0xbec093ac ;  /* 0xbec093ac001a9802 */ /* 0x000fca0000000f00 */
[----:B------:R-:W-:Y:S01]  /*06d0*/  FFMA.FTZ R17, R17, R6, R26 ;  /* 0x0000000611117223 */ /* 0x000fe2000001001a */
[----:B------:R-:W-:-:S06]  /*06e0*/  HFMA2.MMA R26, -RZ, RZ, 1.853515625, -0.00091457366943359375 ;  /* 0x3f6a937eff1a7435 */ /* 0x000fcc00000001ff */
[----:B------:R-:W-:-:S05]  /*06f0*/  @!P2 MOV R26, 0xbec093ac ;  /* 0xbec093ac001aa802 */ /* 0x000fca0000000f00 */
[----:B------:R-:W-:Y:S01]  /*0700*/  FFMA.FTZ R23, R23, R24, R26 ;  /* 0x0000001817177223 */ /* 0x000fe2000001001a */
[----:B------:R-:W-:Y:S02]  /*0710*/  MOV R26, 0x3f6a937e ;  /* 0x3f6a937e001a7802 */ /* 0x000fe40000000f00 */
[----:B------:R-:W-:-:S05]  /*0720*/  @!P4 MOV R26, 0xbec093ac ;  /* 0xbec093ac001ac802 */ /* 0x000fca0000000f00 */
[----:B------:R-:W-:Y:S01]  /*0730*/  FFMA.FTZ R7, R7, R18, R26 ;  /* 0x0000001207077223 */ /* 0x000fe2000001001a */
[----:B------:R-:W-:-:S06]  /*0740*/  HFMA2.MMA R26, -RZ, RZ, 1.78125, -136.25 ;  /* 0x3f20d842ff1a7435 */ /* 0x000fcc00000001ff */
[----:B------:R-:W-:-:S05]  /*0750*/  @!P1 MOV R26, 0x3e0375d3 ;  /* 0x3e0375d3001a9802 */ /* 0x000fca0000000f00 */
[----:B------:R-:W-:Y:S01]  /*0760*/  FFMA.FTZ R25, R17, R6, R26 ;  /* 0x0000000611197223 */ /* 0x000fe2000001001a */
[----:B------:R-:W-:Y:S01]  /*0770*/  HFMA2.MMA R26, -RZ, RZ, 1.78125, -136.25 ;  /* 0x3f20d842ff1a7435 */ /* 0x000fe200000001ff */
[----:B------:R-:W-:Y:S01]  /*0780*/  FSEL R6, -R6, R3, P1 ;  /* 0x0000000306067208 */ /* 0x000fe20000800100 */
[----:B------:R-:W-:-:S04]  /*0790*/  HFMA2.MMA R17, -RZ, RZ, 1.78125, -136.25 ;  /* 0x3f20d842ff117435 */ /* 0x000fc800000001ff */
[----:B------:R-:W-:Y:S01]  /*07a0*/  @!P2 MOV R26, 0x3e0375d3 ;  /* 0x3e0375d3001aa802 */ /* 0x000fe20000000f00 */
[----:B------:R-:W-:Y:S01]  /*07b0*/  FFMA.FTZ R6, R25, R6, R6 ;  /* 0x0000000619067223 */ /* 0x000fe20000010006 */
[----:B------:R-:W-:-:S03]  /*07c0*/  @!P3 MOV R17, 0x3e0375d3 ;  /* 0x3e0375d30011b802 */ /* 0x000fc60000000f00 */
[----:B------:R-:W-:Y:S01]  /*07d0*/  FFMA.FTZ R23, R23, R24, R26 ;  /* 0x0000001817177223 */ /* 0x000fe2000001001a */
[----:B------:R-:W-:Y:S01]  /*07e0*/  FSEL R24, -R24, R5, P2 ;  /* 0x0000000518187208 */ /* 0x000fe20001000100 */
[----:B------:R-:W-:Y:S01]  /*07f0*/  FFMA.FTZ R17, R28, R21, R17 ;  /* 0x000000151c117223 */ /* 0x000fe20000010011 */
[----:B------:R-:W-:Y:S01]  /*0800*/  HFMA2.MMA R28, -RZ, RZ, 1.78125, -136.25 ;  /* 0x3f20d842ff1c7435 */ /* 0x000fe200000001ff */
[----:B------:R-:W-:Y:S02]  /*0810*/  FSEL R26, -R21, R20, P3 ;  /* 0x00000014151a7208 */ /* 0x000fe40001800100 */
[----:B------:R-:W-:Y:S02]  /*0820*/  FFMA.FTZ R23, R23, R24, R24 ;  /* 0x0000001817177223 */ /* 0x000fe40000010018 */
[----:B------:R-:W1:Y:S01]  /*0830*/  @P1 MUFU.EX2 R24, R6 ;  /* 0x0000000600181308 */ /* 0x000e620000000800 */
[----:B------:R-:W-:Y:S01]  /*0840*/  @!P4 MOV R28, 0x3e0375d3 ;  /* 0x3e0375d3001cc802 */ /* 0x000fe20000000f00 */
[----:B------:R-:W-:-:S04]  /*0850*/  FFMA.FTZ R17, R17, R26, R26 ;  /* 0x0000001a11117223 */ /* 0x000fc8000001001a */
[----:B------:R-:W-:Y:S01]  /*0860*/  FFMA.FTZ R7, R7, R18, R28 ;  /* 0x0000001207077223 */ /* 0x000fe2000001001c */
[----:B------:R-:W-:Y:S01]  /*0870*/  FSEL R18, -R18, R19, P4 ;  /* 0x0000001312127208 */ /* 0x000fe20002000100 */
[----:B------:R-:W3:Y:S04]  /*0880*/  @P2 MUFU.EX2 R21, R23 ;  /* 0x0000001700152308 */ /* 0x000ee80000000800 */
[----:B------:R-:W-:Y:S01]  /*0890*/  FFMA.FTZ R7, R7, R18, R18 ;  /* 0x0000001207077223 */ /* 0x000fe20000010012 */
[----:B-1----:R-:W-:-:S03]  /*08a0*/  @P1 FADD R24, -R24, 1 ;  /* 0x3f80000018181421 */ /* 0x002fc60000000100 */
[----:B------:R-:W1:Y:S02]  /*08b0*/  @P3 MUFU.EX2 R25, R17 ;  /* 0x0000001100193308 */ /* 0x000e640000000800 */
[----:B------:R-:W-:Y:S01]  /*08c0*/  @P1 LOP3.LUT R6, R24, 0x80000000, R3, 0xf8, !PT ;  /* 0x8000000018061812 */ /* 0x000fe200078ef803 */
[----:B---3--:R-:W-:-:S05]  /*08d0*/  @P2 FADD R18, -R21, 1 ;  /* 0x3f80000015122421 */ /* 0x008fca0000000100 */
[----:B------:R-:W3:Y:S01]  /*08e0*/  @P4 MUFU.EX2 R26, R7 ;  /* 0x00000007001a4308 */ /* 0x000ee20000000800 */
[----:B------:R-:W-:Y:S01]  /*08f0*/  FADD R3, R6, 1 ;  /* 0x3f80000006037421 */ /* 0x000fe20000000000 */
[----:B------:R-:W-:Y:S01]  /*0900*/  @P2 LOP3.LUT R23, R18, 0x80000000, R5, 0xf8, !PT ;  /* 0x8000000012172812 */ /* 0x000fe200078ef805 */
[----:B-1----:R-:W-:-:S04]  /*0910*/  @P3 FADD R25, -R25, 1 ;  /* 0x3f80000019193421 */ /* 0x002fc80000000100 */
[----:B------:R-:W-:Y:S01]  /*0920*/  FADD R23, R23, 1 ;  /* 0x3f80000017177421 */ /* 0x000fe20000000000 */
[----:B------:R-:W-:-:S03]  /*0930*/  @P3 LOP3.LUT R17, R25, 0x80000000, R20, 0xf8, !PT ;  /* 0x8000000019113812 */ /* 0x000fc600078ef814 */
[----:B------:R-:W-:Y:S01]  /*0940*/  FMUL R5, R4, R23 ;  /* 0x0000001704057220 */ /* 0x000fe20000400000 */
[----:B---3--:R-:W-:Y:S01]  /*0950*/  @P4 FADD R26, -R26, 1 ;  /* 0x3f8000001a1a4421 */ /* 0x008fe20000000100 */
[----:B------:R-:W-:Y:S02]  /*0960*/  FADD R17, R17, 1 ;  /* 0x3f80000011117421 */ /* 0x000fe40000000000 */
[----:B------:R-:W-:Y:S02]  /*0970*/  FFMA R5, R2, R3, R5 ;  /* 0x0000000302057223 */ /* 0x000fe40000000005 */
[----:B------:R-:W-:Y:S02]  /*0980*/  @P4 LOP3.LUT R7, R26, 0x80000000, R19, 0xf8, !PT ;  /* 0x800000001a074812 */ /* 0x000fe400078ef813 */
[----:B------:R-:W-:-:S03]  /*0990*/  FFMA R5, R16, R17, R5 ;  /* 0x0000001110057223 */ /* 0x000fc60000000005 */
[----:B------:R-:W-:-:S04]  /*09a0*/  FADD R7, R7, 1 ;  /* 0x3f80000007077421 */ /* 0x000fc80000000000 */
[----:B------:R-:W-:-:S05]  /*09b0*/  FFMA R5, R22, R7, R5 ;  /* 0x0000000716057223 */ /* 0x000fca0000000005 */
[----:B------:R-:W-:-:S05]  /*09c0*/  FSEL R6, R5, RZ, !P0 ;  /* 0x000000ff05067208 */ /* 0x000fca0004000000 */
[----:B------:R-:W1:Y:S02]  /*09d0*/  SHFL.BFLY PT, R5, R6, 0x1, 0x1f ;  /* 0x0c201f0006057f89 */ /* 0x000e6400000e0000 */
[----:B-1----:R-:W-:-:S04]  /*09e0*/  FADD R5, R6, R5 ;  /* 0x0000000506057221 */ /* 0x002fc80000000000 */
[----:B------:R-:W-:-:S05]  /*09f0*/  FMUL R5, R5, 0.125 ;  /* 0x3e00000005057820 */ /* 0x000fca0000400000 */
[----:B------:R-:W-:-:S05]  /*0a00*/  LOP3.LUT R19, R5, 0x80000000, RZ, 0x3c, !PT ;  /* 0x8000000005137812 */ /* 0x000fca00078e3cff */
[--C-:B------:R-:W-:Y:S01]  /*0a10*/  FFMA R4, R4, R23, R19.reuse ;  /* 0x0000001704047223 */ /* 0x100fe20000000013 */
[--C-:B------:R-:W-:Y:S01]  /*0a20*/  FFMA R5, R2, R3, R19.reuse ;  /* 0x0000000302057223 */ /* 0x100fe20000000013 */
[--C-:B------:R-:W-:Y:S01]  /*0a30*/  FFMA R16, R16, R17, R19.reuse ;  /* 0x0000001110107223 */ /* 0x100fe20000000013 */
[----:B------:R-:W-:Y:S01]  /*0a40*/  FFMA R7, R22, R7, R19 ;  /* 0x0000000716077223 */ /* 0x000fe20000000013 */
[----:B------:R-:W-:-:S04]  /*0a50*/  FMUL R2, R4, R4 ;  /* 0x0000000404027220 */ /* 0x000fc80000400000 */
[----:B------:R-:W-:-:S04]  /*0a60*/  FFMA R3, R5, R5, R2 ;  /* 0x0000000505037223 */ /* 0x000fc80000000002 */
[----:B------:R-:W-:-:S04]  /*0a70*/  FFMA R2, R16, R16, R3 ;  /* 0x0000001010027223 */ /* 0x000fc80000000003 */
[----:B------:R-:W-:-:S05]  /*0a80*/  FFMA R2, R7, R7, R2 ;  /* 0x0000000707027223 */ /* 0x000fca0000000002 */
[----:B------:R-:W-:Y:S01]  /*0a90*/  FSEL R6, R2, RZ, !P0 ;  /* 0x000000ff02067208 */ /* 0x000fe20004000000 */
[----:B------:R-:W-:-:S04]  /*0aa0*/  HFMA2.MMA R2, -RZ, RZ, 1.5, 0 ;  /* 0x3e000000ff027435 */ /* 0x000fc800000001ff */
[----:B------:R-:W1:Y:S02]  /*0ab0*/  SHFL.BFLY PT, R3, R6, 0x1, 0x1f ;  /* 0x0c201f0006037f89 */ /* 0x000e6400000e0000 */
[----:B-1----:R-:W-:-:S04]  /*0ac0*/  FADD R3, R6, R3 ;  /* 0x0000000306037221 */ /* 0x002fc80000000000 */
[----:B------:R-:W-:Y:S01]  /*0ad0*/  FFMA R17, R3, R2, 9.9999999600419720025e-13 ;  /* 0x2b8cbccc03117423 */ /* 0x000fe20000000002 */
[----:B------:R-:W-:Y:S02]  /*0ae0*/  SHF.R.S32.HI R3, RZ, 0x1f, R0 ;  /* 0x0000001fff037819 */ /* 0x000fe40000011400 */
[----:B------:R-:W-:-:S03]  /*0af0*/  LEA R2, P1, R0, UR6, 0x2 ;  /* 0x0000000600027c11 */ /* 0x000fc6000f8210ff */
[----:B------:R-:W1:Y:S01]  /*0b00*/  MUFU.RSQ R17, R17 ;  /* 0x0000001100117308 */ /* 0x000e620000001400 */
[----:B------:R-:W-:Y:S01]  /*0b10*/  LEA.HI.X R3, R0, UR7, R3, 0x2, P1 ;  /* 0x0000000700037c11 */ /* 0x000fe200088f1403 */
[-C--:B-1----:R-:W-:Y:S01]  /*0b20*/  FMUL R5, R5, R17.reuse ;  /* 0x0000001105057220 */ /* 0x082fe20000400000 */
[-C--:B------:R-:W-:Y:S01]  /*0b30*/  FMUL R4, R4, R17.reuse ;  /* 0x0000001104047220 */ /* 0x080fe20000400000 */
[-C--:B------:R-:W-:Y:S01]  /*0b40*/  FMUL R19, R16, R17.reuse ;  /* 0x0000001110137220 */ /* 0x080fe20000400000 */
[----:B------:R-:W-:Y:S01]  /*0b50*/  FMUL R0, R7, R17 ;  /* 0x0000001107007220 */ /* 0x000fe20000400000 */
[----:B--2---:R-:W-:Y:S01]  /*0b60*/  FFMA R8, R8, R5, R12 ;  /* 0x0000000508087223 */ /* 0x004fe2000000000c */
[----:B------:R-:W-:Y:S01]  /*0b70*/  FFMA R9, R9, R4, R13 ;  /* 0x0000000409097223 */ /* 0x000fe2000000000d */
[----:B------:R-:W-:Y:S01]  /*0b80*/  FFMA R10, R10, R19, R14 ;  /* 0x000000130a0a7223 */ /* 0x000fe2000000000e */
[----:B------:R-:W-:Y:S01]  /*0b90*/  FFMA R11, R11, R0, R15 ;  /* 0x000000000b0b7223 */ /* 0x000fe2000000000f */
[----:B------:R-:W-:Y:S06]  /*0ba0*/  @P0 EXIT ;  /* 0x000000000000094d */ /* 0x000fec0003800000 */
[----:B------:R-:W-:Y:S01]  /*0bb0*/  STG.E.128 desc[UR4][R2.64], R8 ;  /* 0x0000000802007986 */ /* 0x000fe2000c101d04 */
[----:B------:R-:W-:Y:S05]  /*0bc0*/  EXIT ;  /* 0x000000000000794d */ /* 0x000fea0003800000 */
.L_x_0:
[----:B------:R-:W-:-:S00]  /*0bd0*/  BRA `(.L_x_0) ;  /* 0xfffffffc00fc7947 */ /* 0x000fc0000383ffff */
[----:B------:R-:W-:-:S00]  /*0be0*/  NOP ;  /* 0x0000000000007918 */ /* 0x000fc00000000000 */
        /* <DEDUP_REMOVED lines=9> */
.L_x_1:


//--------------------- .nv.global.init           --------------------------
	.section	.nv.global.init,"aw",@progbits
.nv.global.init:
	.type		_$_str,@object
	.size		_$_str,(.L_0 - _$_str)
_$_str:
        /*0000*/ 	.byte	0x5f, 0x5f, 0x43, 0x55, 0x44, 0x41, 0x5f, 0x46, 0x54, 0x5a, 0x00
.L_0:


//--------------------- .nv.constant0.triton_per_fused_add_div_erf_mul_native_layer_norm_0 --------------------------
	.section	.nv.constant0.triton_per_fused_add_div_erf_mul_native_layer_norm_0,"a",@progbits
	.sectionflags	@""
	.align	4
.nv.constant0.triton_per_fused_add_div_erf_mul_native_layer_norm_0:
	.zero		568
